//
// Generated by NVIDIA NVVM Compiler
//
// Compiler Build ID: CL-36424714
// Cuda compilation tools, release 13.0, V13.0.88
// Based on NVVM 20.0.0
//

.version 9.0
.target sm_100
.address_size 64

	// .globl	_Z31stochasticGradientDescentKerneliPiS_iPfS0_f

.visible .entry _Z31stochasticGradientDescentKerneliPiS_iPfS0_f(
	.param .u32 _Z31stochasticGradientDescentKerneliPiS_iPfS0_f_param_0,
	.param .u64 .ptr .align 1 _Z31stochasticGradientDescentKerneliPiS_iPfS0_f_param_1,
	.param .u64 .ptr .align 1 _Z31stochasticGradientDescentKerneliPiS_iPfS0_f_param_2,
	.param .u32 _Z31stochasticGradientDescentKerneliPiS_iPfS0_f_param_3,
	.param .u64 .ptr .align 1 _Z31stochasticGradientDescentKerneliPiS_iPfS0_f_param_4,
	.param .u64 .ptr .align 1 _Z31stochasticGradientDescentKerneliPiS_iPfS0_f_param_5,
	.param .f32 _Z31stochasticGradientDescentKerneliPiS_iPfS0_f_param_6
)
{
	.reg .pred 	%p<8>;
	.reg .b32 	%r<41>;
	.reg .b32 	%f<29>;
	.reg .b64 	%rd<23>;

	ld.param.u32 	%r23, [_Z31stochasticGradientDescentKerneliPiS_iPfS0_f_param_0];
	ld.param.u64 	%rd5, [_Z31stochasticGradientDescentKerneliPiS_iPfS0_f_param_1];
	ld.param.u64 	%rd6, [_Z31stochasticGradientDescentKerneliPiS_iPfS0_f_param_2];
	ld.param.u32 	%r24, [_Z31stochasticGradientDescentKerneliPiS_iPfS0_f_param_3];
	ld.param.u64 	%rd7, [_Z31stochasticGradientDescentKerneliPiS_iPfS0_f_param_4];
	ld.param.u64 	%rd8, [_Z31stochasticGradientDescentKerneliPiS_iPfS0_f_param_5];
	ld.param.f32 	%f2, [_Z31stochasticGradientDescentKerneliPiS_iPfS0_f_param_6];
	cvta.to.global.u64 	%rd1, %rd7;
	cvta.to.global.u64 	%rd2, %rd8;
	mov.u32 	%r25, %ctaid.y;
	mov.u32 	%r26, %ntid.x;
	mov.u32 	%r27, %tid.x;
	mad.lo.s32 	%r28, %r25, %r26, %r27;
	mul.lo.s32 	%r1, %r28, %r23;
	setp.ge.s32 	%p1, %r1, %r24;
	@%p1 bra 	$L__BB0_9;
	cvta.to.global.u64 	%rd9, %rd5;
	mov.u32 	%r2, %ctaid.x;
	mul.wide.u32 	%rd10, %r2, 4;
	add.s64 	%rd11, %rd9, %rd10;
	ld.global.u32 	%r3, [%rd11];
	setp.eq.s32 	%p2, %r3, -1;
	@%p2 bra 	$L__BB0_9;
	cvta.to.global.u64 	%rd12, %rd6;
	add.s64 	%rd14, %rd12, %rd10;
	ld.global.u32 	%r29, [%rd14];
	cvt.rn.f32.s32 	%f3, %r29;
	rcp.rn.f32 	%f1, %f3;
	mul.lo.s32 	%r4, %r3, %r24;
	add.s32 	%r38, %r4, %r1;
	mad.lo.s32 	%r37, %r24, %r2, %r1;
	add.s32 	%r7, %r38, %r23;
	setp.lt.s32 	%p3, %r23, 1;
	@%p3 bra 	$L__BB0_9;
	add.s32 	%r30, %r38, 1;
	max.s32 	%r8, %r30, %r7;
	sub.s32 	%r31, %r8, %r38;
	and.b32  	%r9, %r31, 3;
	setp.eq.s32 	%p4, %r9, 0;
	@%p4 bra 	$L__BB0_6;
	neg.s32 	%r34, %r9;
$L__BB0_5:
	.pragma "nounroll";
	mul.wide.s32 	%rd15, %r37, 4;
	add.s64 	%rd16, %rd2, %rd15;
	mul.wide.s32 	%rd17, %r38, 4;
	add.s64 	%rd18, %rd1, %rd17;
	ld.global.f32 	%f4, [%rd16];
	mul.f32 	%f5, %f1, %f4;
	mul.f32 	%f6, %f2, %f5;
	ld.global.f32 	%f7, [%rd18];
	sub.f32 	%f8, %f7, %f6;
	st.global.f32 	[%rd18], %f8;
	add.s32 	%r38, %r38, 1;
	add.s32 	%r37, %r37, 1;
	add.s32 	%r34, %r34, 1;
	setp.ne.s32 	%p5, %r34, 0;
	@%p5 bra 	$L__BB0_5;
$L__BB0_6:
	sub.s32 	%r32, %r4, %r8;
	add.s32 	%r33, %r32, %r1;
	setp.gt.u32 	%p6, %r33, -4;
	@%p6 bra 	$L__BB0_9;
	add.s64 	%rd3, %rd1, 8;
	add.s64 	%rd4, %rd2, 8;
$L__BB0_8:
	mul.wide.s32 	%rd19, %r38, 4;
	add.s64 	%rd20, %rd3, %rd19;
	mul.wide.s32 	%rd21, %r37, 4;
	add.s64 	%rd22, %rd4, %rd21;
	ld.global.f32 	%f9, [%rd22+-8];
	mul.f32 	%f10, %f1, %f9;
	mul.f32 	%f11, %f2, %f10;
	ld.global.f32 	%f12, [%rd20+-8];
	sub.f32 	%f13, %f12, %f11;
	st.global.f32 	[%rd20+-8], %f13;
	ld.global.f32 	%f14, [%rd22+-4];
	mul.f32 	%f15, %f1, %f14;
	mul.f32 	%f16, %f2, %f15;
	ld.global.f32 	%f17, [%rd20+-4];
	sub.f32 	%f18, %f17, %f16;
	st.global.f32 	[%rd20+-4], %f18;
	ld.global.f32 	%f19, [%rd22];
	mul.f32 	%f20, %f1, %f19;
	mul.f32 	%f21, %f2, %f20;
	ld.global.f32 	%f22, [%rd20];
	sub.f32 	%f23, %f22, %f21;
	st.global.f32 	[%rd20], %f23;
	ld.global.f32 	%f24, [%rd22+4];
	mul.f32 	%f25, %f1, %f24;
	mul.f32 	%f26, %f2, %f25;
	ld.global.f32 	%f27, [%rd20+4];
	sub.f32 	%f28, %f27, %f26;
	st.global.f32 	[%rd20+4], %f28;
	add.s32 	%r38, %r38, 4;
	add.s32 	%r37, %r37, 4;
	setp.lt.s32 	%p7, %r38, %r7;
	@%p7 bra 	$L__BB0_8;
$L__BB0_9:
	ret;

}


// ===== COMPILED SASS (sm_100) =====

	.target	sm_100

	.elftype	@"ET_EXEC"


//--------------------- .note.nv.tkinfo           --------------------------
	.section	.note.nv.tkinfo,"",@"SHT_NOTE"
	.sectionflags	@"SHF_NOTE_NV_TKINFO"
	.tkinfo
        /*0018*/ 	.word	0x00000002
        /*0030*/ 	.string	""
        /*0030*/ 	.string	"ptxas"
        /*0030*/ 	.string	"Cuda compilation tools, release 13.0, V13.0.88"
        /*0030*/ 	.string	"Build cuda_13.0.r13.0/compiler.36424714_0"
        /*0030*/ 	.string	"-arch sm_100 -m 64 "



//--------------------- .note.nv.cuinfo           --------------------------
	.section	.note.nv.cuinfo,"",@"SHT_NOTE"
	.sectionflags	@"SHF_NOTE_NV_CUINFO"
        /*0018*/ 	.short	0x0002
        /*001a*/ 	.short	0x0064
        /*001c*/ 	.short	0x0082
	.zero		2


//--------------------- .nv.info                  --------------------------
	.section	.nv.info,"",@"SHT_CUDA_INFO"
	.align	4


	//----- nvinfo : EIATTR_REGCOUNT
	.align		4
        /*0000*/ 	.byte	0x04, 0x2f
        /*0002*/ 	.short	(.L_1 - .L_0)
	.align		4
.L_0:
        /*0004*/ 	.word	index@(_Z31stochasticGradientDescentKerneliPiS_iPfS0_f)
        /*0008*/ 	.word	0x00000012


	//----- nvinfo : EIATTR_FRAME_SIZE
	.align		4
.L_1:
        /*000c*/ 	.byte	0x04, 0x11
        /*000e*/ 	.short	(.L_3 - .L_2)
	.align		4
.L_2:
        /*0010*/ 	.word	index@($__internal_0_$__cuda_sm20_rcp_rn_f32_slowpath)
        /*0014*/ 	.word	0x00000000


	//----- nvinfo : EIATTR_FRAME_SIZE
	.align		4
.L_3:
        /*0018*/ 	.byte	0x04, 0x11
        /*001a*/ 	.short	(.L_5 - .L_4)
	.align		4
.L_4:
        /*001c*/ 	.word	index@(_Z31stochasticGradientDescentKerneliPiS_iPfS0_f)
        /*0020*/ 	.word	0x00000000


	//----- nvinfo : EIATTR_MIN_STACK_SIZE
	.align		4
.L_5:
        /*0024*/ 	.byte	0x04, 0x12
        /*0026*/ 	.short	(.L_7 - .L_6)
	.align		4
.L_6:
        /*0028*/ 	.word	index@(_Z31stochasticGradientDescentKerneliPiS_iPfS0_f)
        /*002c*/ 	.word	0x00000000
.L_7:


//--------------------- .nv.compat                --------------------------
	.section	.nv.compat,"",@"SHT_CUDA_COMPAT_INFO"
	.align	4
        /*0000*/ 	.byte	0x02, 0x09, 0x00, 0x00, 0x02, 0x02, 0x01, 0x00, 0x02, 0x05, 0x05, 0x00, 0x03, 0x07, 0x01, 0x01
        /*0010*/ 	.byte	0x02, 0x03, 0x00, 0x00, 0x02, 0x06, 0x01, 0x00, 0x04, 0x0b, 0x08, 0x00, 0x09, 0x00, 0x00, 0x00
        /*0020*/ 	.byte	0x00, 0x00, 0x00, 0x00


//--------------------- .nv.info._Z31stochasticGradientDescentKerneliPiS_iPfS0_f --------------------------
	.section	.nv.info._Z31stochasticGradientDescentKerneliPiS_iPfS0_f,"",@"SHT_CUDA_INFO"
	.sectionflags	@""
	.align	4


	//----- nvinfo : EIATTR_CUDA_API_VERSION
	.align		4
        /*0000*/ 	.byte	0x04, 0x37
        /*0002*/ 	.short	(.L_9 - .L_8)
.L_8:
        /*0004*/ 	.word	0x00000082


	//----- nvinfo : EIATTR_KPARAM_INFO
	.align		4
.L_9:
        /*0008*/ 	.byte	0x04, 0x17
        /*000a*/ 	.short	(.L_11 - .L_10)
.L_10:
        /*000c*/ 	.word	0x00000000
        /*0010*/ 	.short	0x0006
        /*0012*/ 	.short	0x0030
        /*0014*/ 	.byte	0x00, 0xf0, 0x11, 0x00


	//----- nvinfo : EIATTR_KPARAM_INFO
	.align		4
.L_11:
        /*0018*/ 	.byte	0x04, 0x17
        /*001a*/ 	.short	(.L_13 - .L_12)
.L_12:
        /*001c*/ 	.word	0x00000000
        /*0020*/ 	.short	0x0005
        /*0022*/ 	.short	0x0028
        /*0024*/ 	.byte	0x00, 0xf5, 0x21, 0x00


	//----- nvinfo : EIATTR_KPARAM_INFO
	.align		4
.L_13:
        /*0028*/ 	.byte	0x04, 0x17
        /*002a*/ 	.short	(.L_15 - .L_14)
.L_14:
        /*002c*/ 	.word	0x00000000
        /*0030*/ 	.short	0x0004
        /*0032*/ 	.short	0x0020
        /*0034*/ 	.byte	0x00, 0xf5, 0x21, 0x00


	//----- nvinfo : EIATTR_KPARAM_INFO
	.align		4
.L_15:
        /*0038*/ 	.byte	0x04, 0x17
        /*003a*/ 	.short	(.L_17 - .L_16)
.L_16:
        /*003c*/ 	.word	0x00000000
        /*0040*/ 	.short	0x0003
        /*0042*/ 	.short	0x0018
        /*0044*/ 	.byte	0x00, 0xf0, 0x11, 0x00


	//----- nvinfo : EIATTR_KPARAM_INFO
	.align		4
.L_17:
        /*0048*/ 	.byte	0x04, 0x17
        /*004a*/ 	.short	(.L_19 - .L_18)
.L_18:
        /*004c*/ 	.word	0x00000000
        /*0050*/ 	.short	0x0002
        /*0052*/ 	.short	0x0010
        /*0054*/ 	.byte	0x00, 0xf5, 0x21, 0x00


	//----- nvinfo : EIATTR_KPARAM_INFO
	.align		4
.L_19:
        /*0058*/ 	.byte	0x04, 0x17
        /*005a*/ 	.short	(.L_21 - .L_20)
.L_20:
        /*005c*/ 	.word	0x00000000
        /*0060*/ 	.short	0x0001
        /*0062*/ 	.short	0x0008
        /*0064*/ 	.byte	0x00, 0xf5, 0x21, 0x00


	//----- nvinfo : EIATTR_KPARAM_INFO
	.align		4
.L_21:
        /*0068*/ 	.byte	0x04, 0x17
        /*006a*/ 	.short	(.L_23 - .L_22)
.L_22:
        /*006c*/ 	.word	0x00000000
        /*0070*/ 	.short	0x0000
        /*0072*/ 	.short	0x0000
        /*0074*/ 	.byte	0x00, 0xf0, 0x11, 0x00


	//----- nvinfo : EIATTR_SPARSE_MMA_MASK
	.align		4
.L_23:
        /*0078*/ 	.byte	0x03, 0x50
        /*007a*/ 	.short	0x0000


	//----- nvinfo : EIATTR_MAXREG_COUNT
	.align		4
        /*007c*/ 	.byte	0x03, 0x1b
        /*007e*/ 	.short	0x00ff


	//----- nvinfo : EIATTR_MERCURY_ISA_VERSION
	.align		4
        /*0080*/ 	.byte	0x03, 0x5f
        /*0082*/ 	.short	0x0101


	//----- nvinfo : EIATTR_VRC_CTA_INIT_COUNT
	.align		4
        /*0084*/ 	.byte	0x02, 0x4a
	.zero		1
	.zero		1


	//----- nvinfo : EIATTR_EXIT_INSTR_OFFSETS
	.align		4
        /*0088*/ 	.byte	0x04, 0x1c
        /*008a*/ 	.short	(.L_25 - .L_24)


	//   ....[0]....
.L_24:
        /*008c*/ 	.word	0x00000090


	//   ....[1]....
        /*0090*/ 	.word	0x00000100


	//   ....[2]....
        /*0094*/ 	.word	0x00000220


	//   ....[3]....
        /*0098*/ 	.word	0x00000400


	//   ....[4]....
        /*009c*/ 	.word	0x00000650


	//----- nvinfo : EIATTR_CRS_STACK_SIZE
	.align		4
.L_25:
        /*00a0*/ 	.byte	0x04, 0x1e
        /*00a2*/ 	.short	(.L_27 - .L_26)
.L_26:
        /*00a4*/ 	.word	0x00000000


	//----- nvinfo : EIATTR_CBANK_PARAM_SIZE
	.align		4
.L_27:
        /*00a8*/ 	.byte	0x03, 0x19
        /*00aa*/ 	.short	0x0034


	//----- nvinfo : EIATTR_PARAM_CBANK
	.align		4
        /*00ac*/ 	.byte	0x04, 0x0a
        /*00ae*/ 	.short	(.L_29 - .L_28)
	.align		4
.L_28:
        /*00b0*/ 	.word	index@(.nv.constant0._Z31stochasticGradientDescentKerneliPiS_iPfS0_f)
        /*00b4*/ 	.short	0x0380
        /*00b6*/ 	.short	0x0034


	//----- nvinfo : EIATTR_SW_WAR
	.align		4
.L_29:
        /*00b8*/ 	.byte	0x04, 0x36
        /*00ba*/ 	.short	(.L_31 - .L_30)
.L_30:
        /*00bc*/ 	.word	0x00000008
.L_31:


//--------------------- .nv.callgraph             --------------------------
	.section	.nv.callgraph,"",@"SHT_CUDA_CALLGRAPH"
	.align	4
	.sectionentsize	8
	.align		4
        /*0000*/ 	.word	0x00000000
	.align		4
        /*0004*/ 	.word	0xffffffff
	.align		4
        /*0008*/ 	.word	0x00000000
	.align		4
        /*000c*/ 	.word	0xfffffffe
	.align		4
        /*0010*/ 	.word	0x00000000
	.align		4
        /*0014*/ 	.word	0xfffffffd
	.align		4
        /*0018*/ 	.word	0x00000000
	.align		4
        /*001c*/ 	.word	0xfffffffc


//--------------------- .text._Z31stochasticGradientDescentKerneliPiS_iPfS0_f --------------------------
	.section	.text._Z31stochasticGradientDescentKerneliPiS_iPfS0_f,"ax",@progbits
	.align	128
        .global         _Z31stochasticGradientDescentKerneliPiS_iPfS0_f
        .type           _Z31stochasticGradientDescentKerneliPiS_iPfS0_f,@function
        .size           _Z31stochasticGradientDescentKerneliPiS_iPfS0_f,(.L_x_10 - _Z31stochasticGradientDescentKerneliPiS_iPfS0_f)
        .other          _Z31stochasticGradientDescentKerneliPiS_iPfS0_f,@"STO_CUDA_ENTRY STV_DEFAULT"
_Z31stochasticGradientDescentKerneliPiS_iPfS0_f:
.text._Z31stochasticGradientDescentKerneliPiS_iPfS0_f:
[----:B------:R-:W-:Y:S01]  /*0000*/  LDC R1, c[0x0][0x37c] ;  /* 0x0000df00ff017b82 */ /* 0x000fe20000000800 */
[----:B------:R-:W0:Y:S07]  /*0010*/  S2R R3, SR_TID.X ;  /* 0x0000000000037919 */ /* 0x000e2e0000002100 */
[----:B------:R-:W0:Y:S01]  /*0020*/  S2UR UR4, SR_CTAID.Y ;  /* 0x00000000000479c3 */ /* 0x000e220000002600 */
[----:B------:R-:W1:Y:S01]  /*0030*/  LDCU UR5, c[0x0][0x380] ;  /* 0x00007000ff0577ac */ /* 0x000e620008000800 */
[----:B------:R-:W2:Y:S06]  /*0040*/  LDCU UR6, c[0x0][0x398] ;  /* 0x00007300ff0677ac */ /* 0x000eac0008000800 */
[----:B------:R-:W0:Y:S02]  /*0050*/  LDC R4, c[0x0][0x360] ;  /* 0x0000d800ff047b82 */ /* 0x000e240000000800 */
[----:B0-----:R-:W-:-:S04]  /*0060*/  IMAD R4, R4, UR4, R3 ;  /* 0x0000000404047c24 */ /* 0x001fc8000f8e0203 */
[----:B-1----:R-:W-:-:S05]  /*0070*/  IMAD R4, R4, UR5, RZ ;  /* 0x0000000504047c24 */ /* 0x002fca000f8e02ff */
[----:B--2---:R-:W-:-:S13]  /*0080*/  ISETP.GE.AND P0, PT, R4, UR6, PT ;  /* 0x0000000604007c0c */ /* 0x004fda000bf06270 */
[----:B------:R-:W-:Y:S05]  /*0090*/  @P0 EXIT ;  /* 0x000000000000094d */ /* 0x000fea0003800000 */
[----:B------:R-:W0:Y:S01]  /*00a0*/  S2R R5, SR_CTAID.X ;  /* 0x0000000000057919 */ /* 0x000e220000002500 */
[----:B------:R-:W0:Y:S01]  /*00b0*/  LDC.64 R2, c[0x0][0x388] ;  /* 0x0000e200ff027b82 */ /* 0x000e220000000a00 */
[----:B------:R-:W1:Y:S01]  /*00c0*/  LDCU.64 UR12, c[0x0][0x358] ;  /* 0x00006b00ff0c77ac */ /* 0x000e620008000a00 */
[----:B0-----:R-:W-:-:S05]  /*00d0*/  IMAD.WIDE.U32 R2, R5, 0x4, R2 ;  /* 0x0000000405027825 */ /* 0x001fca00078e0002 */
[----:B-1----:R-:W2:Y:S02]  /*00e0*/  LDG.E R7, desc[UR12][R2.64] ;  /* 0x0000000c02077981 */ /* 0x002ea4000c1e1900 */
[----:B--2---:R-:W-:-:S13]  /*00f0*/  ISETP.NE.AND P0, PT, R7, -0x1, PT ;  /* 0xffffffff0700780c */ /* 0x004fda0003f05270 */
[----:B------:R-:W-:Y:S05]  /*0100*/  @!P0 EXIT ;  /* 0x000000000000894d */ /* 0x000fea0003800000 */
[----:B------:R-:W0:Y:S02]  /*0110*/  LDC.64 R2, c[0x0][0x390] ;  /* 0x0000e400ff027b82 */ /* 0x000e240000000a00 */
[----:B0-----:R-:W-:-:S06]  /*0120*/  IMAD.WIDE.U32 R2, R5, 0x4, R2 ;  /* 0x0000000405027825 */ /* 0x001fcc00078e0002 */
[----:B------:R-:W2:Y:S02]  /*0130*/  LDG.E R2, desc[UR12][R2.64] ;  /* 0x0000000c02027981 */ /* 0x000ea4000c1e1900 */
[----:B--2---:R-:W-:-:S05]  /*0140*/  I2FP.F32.S32 R0, R2 ;  /* 0x0000000200007245 */ /* 0x004fca0000201400 */
[----:B------:R-:W-:-:S05]  /*0150*/  VIADD R6, R0, 0x1800000 ;  /* 0x0180000000067836 */ /* 0x000fca0000000000 */
[----:B------:R-:W-:-:S04]  /*0160*/  LOP3.LUT R6, R6, 0x7f800000, RZ, 0xc0, !PT ;  /* 0x7f80000006067812 */ /* 0x000fc800078ec0ff */
[----:B------:R-:W-:-:S13]  /*0170*/  ISETP.GT.U32.AND P0, PT, R6, 0x1ffffff, PT ;  /* 0x01ffffff0600780c */ /* 0x000fda0003f04070 */
[----:B------:R-:W-:Y:S05]  /*0180*/  @P0 BRA `(.L_x_0) ;  /* 0x00000000000c0947 */ /* 0x000fea0003800000 */
[----:B------:R-:W-:-:S07]  /*0190*/  MOV R2, 0x1b0 ;  /* 0x000001b000027802 */ /* 0x000fce0000000f00 */
[----:B------:R-:W-:Y:S05]  /*01a0*/  CALL.REL.NOINC `($__internal_0_$__cuda_sm20_rcp_rn_f32_slowpath) ;  /* 0x00000004002c7944 */ /* 0x000fea0003c00000 */
[----:B------:R-:W-:Y:S05]  /*01b0*/  BRA `(.L_x_1) ;  /* 0x0000000000107947 */ /* 0x000fea0003800000 */
.L_x_0:
[----:B------:R-:W0:Y:S02]  /*01c0*/  MUFU.RCP R3, R0 ;  /* 0x0000000000037308 */ /* 0x000e240000001000 */
[----:B0-----:R-:W-:-:S04]  /*01d0*/  FFMA R2, R0, R3, -1 ;  /* 0xbf80000000027423 */ /* 0x001fc80000000003 */
[----:B------:R-:W-:-:S04]  /*01e0*/  FADD.FTZ R2, -R2, -RZ ;  /* 0x800000ff02027221 */ /* 0x000fc80000010100 */
[----:B------:R-:W-:-:S07]  /*01f0*/  FFMA R0, R3, R2, R3 ;  /* 0x0000000203007223 */ /* 0x000fce0000000003 */
.L_x_1:
[----:B------:R-:W0:Y:S02]  /*0200*/  LDC R3, c[0x0][0x380] ;  /* 0x0000e000ff037b82 */ /* 0x000e240000000800 */
[----:B0-----:R-:W-:-:S13]  /*0210*/  ISETP.GE.AND P0, PT, R3, 0x1, PT ;  /* 0x000000010300780c */ /* 0x001fda0003f06270 */
[----:B------:R-:W-:Y:S05]  /*0220*/  @!P0 EXIT ;  /* 0x000000000000894d */ /* 0x000fea0003800000 */
[----:B------:R-:W0:Y:S01]  /*0230*/  LDCU UR5, c[0x0][0x398] ;  /* 0x00007300ff0577ac */ /* 0x000e220008000800 */
[----:B------:R-:W-:Y:S01]  /*0240*/  BSSY.RECONVERGENT B0, `(.L_x_2) ;  /* 0x000001b000007945 */ /* 0x000fe20003800200 */
[----:B------:R-:W1:Y:S01]  /*0250*/  LDCU UR4, c[0x0][0x3b0] ;  /* 0x00007600ff0477ac */ /* 0x000e620008000800 */
[----:B0-----:R-:W-:-:S05]  /*0260*/  IMAD R2, R7, UR5, R4 ;  /* 0x0000000507027c24 */ /* 0x001fca000f8e0204 */
[----:B------:R-:W-:-:S04]  /*0270*/  IADD3 R3, PT, PT, R2, R3, RZ ;  /* 0x0000000302037210 */ /* 0x000fc80007ffe0ff */
[----:B------:R-:W-:-:S05]  /*0280*/  VIADDMNMX R6, R2, 0x1, R3, !PT ;  /* 0x0000000102067846 */ /* 0x000fca0007800103 */
[----:B------:R-:W-:Y:S02]  /*0290*/  IMAD R7, R7, UR5, -R6 ;  /* 0x0000000507077c24 */ /* 0x000fe4000f8e0a06 */
[----:B------:R-:W-:-:S03]  /*02a0*/  IMAD.IADD R6, R6, 0x1, -R2 ;  /* 0x0000000106067824 */ /* 0x000fc600078e0a02 */
[----:B------:R-:W-:Y:S01]  /*02b0*/  IADD3 R7, PT, PT, R4, R7, RZ ;  /* 0x0000000704077210 */ /* 0x000fe20007ffe0ff */
[----:B------:R-:W-:Y:S01]  /*02c0*/  IMAD R4, R5, UR5, R4 ;  /* 0x0000000505047c24 */ /* 0x000fe2000f8e0204 */
[----:B------:R-:W-:Y:S02]  /*02d0*/  LOP3.LUT P0, R6, R6, 0x3, RZ, 0xc0, !PT ;  /* 0x0000000306067812 */ /* 0x000fe4000780c0ff */
[----:B------:R-:W-:-:S11]  /*02e0*/  ISETP.GT.U32.AND P1, PT, R7, -0x4, PT ;  /* 0xfffffffc0700780c */ /* 0x000fd60003f24070 */
[----:B-1----:R-:W-:Y:S05]  /*02f0*/  @!P0 BRA `(.L_x_3) ;  /* 0x00000000003c8947 */ /* 0x002fea0003800000 */
[----:B------:R-:W0:Y:S01]  /*0300*/  LDC.64 R12, c[0x0][0x3a0] ;  /* 0x0000e800ff0c7b82 */ /* 0x000e220000000a00 */
[----:B------:R-:W-:-:S07]  /*0310*/  IMAD.MOV R5, RZ, RZ, -R6 ;  /* 0x000000ffff057224 */ /* 0x000fce00078e0a06 */
[----:B------:R-:W1:Y:S02]  /*0320*/  LDC.64 R10, c[0x0][0x3a8] ;  /* 0x0000ea00ff0a7b82 */ /* 0x000e640000000a00 */
.L_x_4:
[----:B-1----:R-:W-:-:S04]  /*0330*/  IMAD.WIDE R6, R4, 0x4, R10 ;  /* 0x0000000404067825 */ /* 0x002fc800078e020a */
[C---:B0-2---:R-:W-:Y:S02]  /*0340*/  IMAD.WIDE R8, R2.reuse, 0x4, R12 ;  /* 0x0000000402087825 */ /* 0x045fe400078e020c */
[----:B------:R-:W2:Y:S04]  /*0350*/  LDG.E R7, desc[UR12][R6.64] ;  /* 0x0000000c06077981 */ /* 0x000ea8000c1e1900 */
[----:B------:R-:W3:Y:S01]  /*0360*/  LDG.E R15, desc[UR12][R8.64] ;  /* 0x0000000c080f7981 */ /* 0x000ee2000c1e1900 */
[----:B------:R-:W-:Y:S01]  /*0370*/  IADD3 R5, PT, PT, R5, 0x1, RZ ;  /* 0x0000000105057810 */ /* 0x000fe20007ffe0ff */
[----:B------:R-:W-:Y:S01]  /*0380*/  VIADD R2, R2, 0x1 ;  /* 0x0000000102027836 */ /* 0x000fe20000000000 */
[----:B------:R-:W-:Y:S02]  /*0390*/  IADD3 R4, PT, PT, R4, 0x1, RZ ;  /* 0x0000000104047810 */ /* 0x000fe40007ffe0ff */
[----:B------:R-:W-:Y:S01]  /*03a0*/  ISETP.NE.AND P0, PT, R5, RZ, PT ;  /* 0x000000ff0500720c */ /* 0x000fe20003f05270 */
[----:B--2---:R-:W-:-:S04]  /*03b0*/  FMUL R14, R7, R0 ;  /* 0x00000000070e7220 */ /* 0x004fc80000400000 */
[----:B---3--:R-:W-:-:S05]  /*03c0*/  FFMA R15, -R14, UR4, R15 ;  /* 0x000000040e0f7c23 */ /* 0x008fca000800010f */
[----:B------:R2:W-:Y:S03]  /*03d0*/  STG.E desc[UR12][R8.64], R15 ;  /* 0x0000000f08007986 */ /* 0x0005e6000c10190c */
[----:B------:R-:W-:Y:S05]  /*03e0*/  @P0 BRA `(.L_x_4) ;  /* 0xfffffffc00d00947 */ /* 0x000fea000383ffff */
.L_x_3:
[----:B------:R-:W-:Y:S05]  /*03f0*/  BSYNC.RECONVERGENT B0 ;  /* 0x0000000000007941 */ /* 0x000fea0003800200 */
.L_x_2:
[----:B------:R-:W-:Y:S05]  /*0400*/  @P1 EXIT ;  /* 0x000000000000194d */ /* 0x000fea0003800000 */
[----:B------:R-:W0:Y:S01]  /*0410*/  LDCU.128 UR8, c[0x0][0x3a0] ;  /* 0x00007400ff0877ac */ /* 0x000e220008000c00 */
[----:B------:R-:W1:Y:S01]  /*0420*/  LDCU UR14, c[0x0][0x3b0] ;  /* 0x00007600ff0e77ac */ /* 0x000e620008000800 */
[----:B0-----:R-:W-:Y:S02]  /*0430*/  UIADD3 UR6, UP0, UPT, UR8, 0x8, URZ ;  /* 0x0000000808067890 */ /* 0x001fe4000ff1e0ff */
[----:B------:R-:W-:Y:S02]  /*0440*/  UIADD3 UR4, UP1, UPT, UR10, 0x8, URZ ;  /* 0x000000080a047890 */ /* 0x000fe4000ff3e0ff */
[----:B------:R-:W-:Y:S02]  /*0450*/  UIADD3.X UR7, UPT, UPT, URZ, UR9, URZ, UP0, !UPT ;  /* 0x00000009ff077290 */ /* 0x000fe400087fe4ff */
[----:B-1----:R-:W-:-:S12]  /*0460*/  UIADD3.X UR5, UPT, UPT, URZ, UR11, URZ, UP1, !UPT ;  /* 0x0000000bff057290 */ /* 0x002fd80008ffe4ff */
.L_x_5:
[----:B------:R-:W-:Y:S01]  /*0470*/  MOV R7, UR5 ;  /* 0x0000000500077c02 */ /* 0x000fe20008000f00 */
[----:B------:R-:W-:Y:S01]  /*0480*/  IMAD.U32 R6, RZ, RZ, UR4 ;  /* 0x00000004ff067e24 */ /* 0x000fe2000f8e00ff */
[----:B-12---:R-:W-:Y:S01]  /*0490*/  MOV R9, UR7 ;  /* 0x0000000700097c02 */ /* 0x006fe20008000f00 */
[----:B------:R-:W-:Y:S02]  /*04a0*/  IMAD.U32 R8, RZ, RZ, UR6 ;  /* 0x00000006ff087e24 */ /* 0x000fe4000f8e00ff */
[----:B------:R-:W-:-:S04]  /*04b0*/  IMAD.WIDE R6, R4, 0x4, R6 ;  /* 0x0000000404067825 */ /* 0x000fc800078e0206 */
[----:B------:R-:W-:Y:S01]  /*04c0*/  IMAD.WIDE R8, R2, 0x4, R8 ;  /* 0x0000000402087825 */ /* 0x000fe200078e0208 */
[----:B------:R-:W2:Y:S04]  /*04d0*/  LDG.E R5, desc[UR12][R6.64+-0x8] ;  /* 0xfffff80c06057981 */ /* 0x000ea8000c1e1900 */
[----:B------:R-:W3:Y:S01]  /*04e0*/  LDG.E R10, desc[UR12][R8.64+-0x8] ;  /* 0xfffff80c080a7981 */ /* 0x000ee2000c1e1900 */
[----:B--2---:R-:W-:-:S04]  /*04f0*/  FMUL R5, R5, R0 ;  /* 0x0000000005057220 */ /* 0x004fc80000400000 */
[----:B---3--:R-:W-:Y:S02]  /*0500*/  FFMA R5, -R5, UR14, R10 ;  /* 0x0000000e05057c23 */ /* 0x008fe4000800010a */
[----:B------:R-:W2:Y:S04]  /*0510*/  LDG.E R10, desc[UR12][R8.64+-0x4] ;  /* 0xfffffc0c080a7981 */ /* 0x000ea8000c1e1900 */
[----:B------:R0:W-:Y:S04]  /*0520*/  STG.E desc[UR12][R8.64+-0x8], R5 ;  /* 0xfffff80508007986 */ /* 0x0001e8000c10190c */
[----:B------:R-:W3:Y:S02]  /*0530*/  LDG.E R11, desc[UR12][R6.64+-0x4] ;  /* 0xfffffc0c060b7981 */ /* 0x000ee4000c1e1900 */
[----:B---3--:R-:W-:-:S04]  /*0540*/  FMUL R11, R11, R0 ;  /* 0x000000000b0b7220 */ /* 0x008fc80000400000 */
[----:B--2---:R-:W-:Y:S02]  /*0550*/  FFMA R11, -R11, UR14, R10 ;  /* 0x0000000e0b0b7c23 */ /* 0x004fe4000800010a */
[----:B------:R-:W2:Y:S04]  /*0560*/  LDG.E R10, desc[UR12][R8.64] ;  /* 0x0000000c080a7981 */ /* 0x000ea8000c1e1900 */
[----:B------:R1:W-:Y:S04]  /*0570*/  STG.E desc[UR12][R8.64+-0x4], R11 ;  /* 0xfffffc0b08007986 */ /* 0x0003e8000c10190c */
[----:B------:R-:W3:Y:S02]  /*0580*/  LDG.E R13, desc[UR12][R6.64] ;  /* 0x0000000c060d7981 */ /* 0x000ee4000c1e1900 */
[----:B---3--:R-:W-:-:S04]  /*0590*/  FMUL R13, R13, R0 ;  /* 0x000000000d0d7220 */ /* 0x008fc80000400000 */
[----:B--2---:R-:W-:Y:S02]  /*05a0*/  FFMA R13, -R13, UR14, R10 ;  /* 0x0000000e0d0d7c23 */ /* 0x004fe4000800010a */
[----:B------:R-:W2:Y:S04]  /*05b0*/  LDG.E R10, desc[UR12][R8.64+0x4] ;  /* 0x0000040c080a7981 */ /* 0x000ea8000c1e1900 */
[----:B------:R1:W-:Y:S04]  /*05c0*/  STG.E desc[UR12][R8.64], R13 ;  /* 0x0000000d08007986 */ /* 0x0003e8000c10190c */
[----:B0-----:R-:W3:Y:S01]  /*05d0*/  LDG.E R5, desc[UR12][R6.64+0x4] ;  /* 0x0000040c06057981 */ /* 0x001ee2000c1e1900 */
[----:B------:R-:W-:-:S05]  /*05e0*/  VIADD R2, R2, 0x4 ;  /* 0x0000000402027836 */ /* 0x000fca0000000000 */
[----:B------:R-:W-:Y:S02]  /*05f0*/  ISETP.GE.AND P0, PT, R2, R3, PT ;  /* 0x000000030200720c */ /* 0x000fe40003f06270 */
[----:B------:R-:W-:Y:S01]  /*0600*/  IADD3 R4, PT, PT, R4, 0x4, RZ ;  /* 0x0000000404047810 */ /* 0x000fe20007ffe0ff */
[----:B---3--:R-:W-:-:S04]  /*0610*/  FMUL R5, R5, R0 ;  /* 0x0000000005057220 */ /* 0x008fc80000400000 */
[----:B--2---:R-:W-:-:S05]  /*0620*/  FFMA R5, -R5, UR14, R10 ;  /* 0x0000000e05057c23 */ /* 0x004fca000800010a */
[----:B------:R1:W-:Y:S01]  /*0630*/  STG.E desc[UR12][R8.64+0x4], R5 ;  /* 0x0000040508007986 */ /* 0x0003e2000c10190c */
[----:B------:R-:W-:Y:S05]  /*0640*/  @!P0 BRA `(.L_x_5) ;  /* 0xfffffffc00888947 */ /* 0x000fea000383ffff */
[----:B------:R-:W-:Y:S05]  /*0650*/  EXIT ;  /* 0x000000000000794d */ /* 0x000fea0003800000 */
        .weak           $__internal_0_$__cuda_sm20_rcp_rn_f32_slowpath
        .type           $__internal_0_$__cuda_sm20_rcp_rn_f32_slowpath,@function
        .size           $__internal_0_$__cuda_sm20_rcp_rn_f32_slowpath,(.L_x_10 - $__internal_0_$__cuda_sm20_rcp_rn_f32_slowpath)
$__internal_0_$__cuda_sm20_rcp_rn_f32_slowpath:
[----:B------:R-:W-:-:S05]  /*0660*/  IMAD.SHL.U32 R3, R0, 0x2, RZ ;  /* 0x0000000200037824 */ /* 0x000fca00078e00ff */
[----:B------:R-:W-:-:S04]  /*0670*/  SHF.R.U32.HI R3, RZ, 0x18, R3 ;  /* 0x00000018ff037819 */ /* 0x000fc80000011603 */
[----:B------:R-:W-:-:S13]  /*0680*/  ISETP.NE.U32.AND P0, PT, R3, RZ, PT ;  /* 0x000000ff0300720c */ /* 0x000fda0003f05070 */
[----:B------:R-:W-:Y:S05]  /*0690*/  @P0 BRA `(.L_x_6) ;  /* 0x00000000002c0947 */ /* 0x000fea0003800000 */
[----:B------:R-:W-:-:S04]  /*06a0*/  SHF.L.U32 R3, R0, 0x1, RZ ;  /* 0x0000000100037819 */ /* 0x000fc800000006ff */
[----:B------:R-:W-:-:S13]  /*06b0*/  ISETP.NE.AND P0, PT, R3, RZ, PT ;  /* 0x000000ff0300720c */ /* 0x000fda0003f05270 */
[----:B------:R2:W3:Y:S01]  /*06c0*/  @!P0 MUFU.RCP R3, R0 ;  /* 0x0000000000038308 */ /* 0x0004e20000001000 */
[----:B------:R-:W-:Y:S05]  /*06d0*/  @!P0 BRA `(.L_x_7) ;  /* 0x0000000000a48947 */ /* 0x000fea0003800000 */
[----:B------:R-:W-:-:S04]  /*06e0*/  FFMA R6, R0, 1.84467440737095516160e+19, RZ ;  /* 0x5f80000000067823 */ /* 0x000fc800000000ff */
[----:B---3--:R-:W2:Y:S02]  /*06f0*/  MUFU.RCP R3, R6 ;  /* 0x0000000600037308 */ /* 0x008ea40000001000 */
[----:B--2---:R-:W-:-:S04]  /*0700*/  FFMA R0, R6, R3, -1 ;  /* 0xbf80000006007423 */ /* 0x004fc80000000003 */
[----:B------:R-:W-:-:S04]  /*0710*/  FADD.FTZ R0, -R0, -RZ ;  /* 0x800000ff00007221 */ /* 0x000fc80000010100 */
[----:B------:R-:W-:-:S04]  /*0720*/  FFMA R0, R3, R0, R3 ;  /* 0x0000000003007223 */ /* 0x000fc80000000003 */
[----:B------:R-:W-:Y:S01]  /*0730*/  FFMA R3, R0, 1.84467440737095516160e+19, RZ ;  /* 0x5f80000000037823 */ /* 0x000fe200000000ff */
[----:B------:R-:W-:Y:S06]  /*0740*/  BRA `(.L_x_7) ;  /* 0x0000000000887947 */ /* 0x000fec0003800000 */
.L_x_6:
[----:B------:R-:W-:-:S05]  /*0750*/  VIADD R6, R3, 0xffffff03 ;  /* 0xffffff0303067836 */ /* 0x000fca0000000000 */
[----:B------:R-:W-:-:S13]  /*0760*/  ISETP.GT.U32.AND P0, PT, R6, 0x1, PT ;  /* 0x000000010600780c */ /* 0x000fda0003f04070 */
[----:B------:R-:W-:Y:S05]  /*0770*/  @P0 BRA `(.L_x_8) ;  /* 0x0000000000780947 */ /* 0x000fea0003800000 */
[----:B------:R-:W-:Y:S01]  /*0780*/  LOP3.LUT R8, R0, 0x7fffff, RZ, 0xc0, !PT ;  /* 0x007fffff00087812 */ /* 0x000fe200078ec0ff */
[----:B------:R-:W-:-:S03]  /*0790*/  HFMA2 R13, -RZ, RZ, 0, 1.78813934326171875e-07 ;  /* 0x00000003ff0d7431 */ /* 0x000fc600000001ff */
[----:B------:R-:W-:-:S04]  /*07a0*/  LOP3.LUT R8, R8, 0x3f800000, RZ, 0xfc, !PT ;  /* 0x3f80000008087812 */ /* 0x000fc800078efcff */
[----:B------:R-:W0:Y:S01]  /*07b0*/  MUFU.RCP R9, R8 ;  /* 0x0000000800097308 */ /* 0x000e220000001000 */
[----:B------:R-:W-:Y:S01]  /*07c0*/  SHF.L.U32 R12, R13, R6, RZ ;  /* 0x000000060d0c7219 */ /* 0x000fe200000006ff */
[----:B0-----:R-:W-:-:S04]  /*07d0*/  FFMA R10, R8, R9, -1 ;  /* 0xbf800000080a7423 */ /* 0x001fc80000000009 */
[----:B------:R-:W-:-:S04]  /*07e0*/  FADD.FTZ R10, -R10, -RZ ;  /* 0x800000ff0a0a7221 */ /* 0x000fc80000010100 */
[CCC-:B------:R-:W-:Y:S01]  /*07f0*/  FFMA.RM R11, R9.reuse, R10.reuse, R9.reuse ;  /* 0x0000000a090b7223 */ /* 0x1c0fe20000004009 */
[----:B------:R-:W-:-:S04]  /*0800*/  FFMA.RP R10, R9, R10, R9 ;  /* 0x0000000a090a7223 */ /* 0x000fc80000008009 */
[C---:B------:R-:W-:Y:S02]  /*0810*/  LOP3.LUT R9, R11.reuse, 0x7fffff, RZ, 0xc0, !PT ;  /* 0x007fffff0b097812 */ /* 0x040fe400078ec0ff */
[----:B------:R-:W-:Y:S02]  /*0820*/  FSETP.NEU.FTZ.AND P0, PT, R11, R10, PT ;  /* 0x0000000a0b00720b */ /* 0x000fe40003f1d000 */
[----:B------:R-:W-:Y:S02]  /*0830*/  LOP3.LUT R9, R9, 0x800000, RZ, 0xfc, !PT ;  /* 0x0080000009097812 */ /* 0x000fe400078efcff */
[----:B------:R-:W-:Y:S02]  /*0840*/  SEL R10, RZ, 0xffffffff, !P0 ;  /* 0xffffffffff0a7807 */ /* 0x000fe40004000000 */
[----:B------:R-:W-:-:S03]  /*0850*/  LOP3.LUT R11, R12, R9, RZ, 0xc0, !PT ;  /* 0x000000090c0b7212 */ /* 0x000fc600078ec0ff */
[----:B------:R-:W-:Y:S01]  /*0860*/  IMAD.MOV R10, RZ, RZ, -R10 ;  /* 0x000000ffff0a7224 */ /* 0x000fe200078e0a0a */
[----:B------:R-:W-:-:S04]  /*0870*/  SHF.R.U32.HI R11, RZ, R6, R11 ;  /* 0x00000006ff0b7219 */ /* 0x000fc8000001160b */
[----:B------:R-:W-:Y:S02]  /*0880*/  LOP3.LUT P1, RZ, R10, R6, R9, 0xf8, !PT ;  /* 0x000000060aff7212 */ /* 0x000fe4000782f809 */
[C---:B------:R-:W-:Y:S02]  /*0890*/  LOP3.LUT P0, RZ, R11.reuse, 0x1, RZ, 0xc0, !PT ;  /* 0x000000010bff7812 */ /* 0x040fe4000780c0ff */
[----:B------:R-:W-:-:S04]  /*08a0*/  LOP3.LUT P2, RZ, R11, 0x2, RZ, 0xc0, !PT ;  /* 0x000000020bff7812 */ /* 0x000fc8000784c0ff */
[----:B------:R-:W-:Y:S02]  /*08b0*/  PLOP3.LUT P0, PT, P0, P1, P2, 0xe0, 0x0 ;  /* 0x000000000000781c */ /* 0x000fe40000703c20 */
[----:B------:R-:W-:Y:S02]  /*08c0*/  LOP3.LUT P1, RZ, R0, 0x7fffff, RZ, 0xc0, !PT ;  /* 0x007fffff00ff7812 */ /* 0x000fe4000782c0ff */
[----:B------:R-:W-:-:S04]  /*08d0*/  SEL R6, RZ, 0x1, !P0 ;  /* 0x00000001ff067807 */ /* 0x000fc80004000000 */
[----:B------:R-:W-:-:S04]  /*08e0*/  IADD3 R6, PT, PT, -R6, RZ, RZ ;  /* 0x000000ff06067210 */ /* 0x000fc80007ffe1ff */
[----:B------:R-:W-:Y:S01]  /*08f0*/  ISETP.GE.AND P0, PT, R6, RZ, PT ;  /* 0x000000ff0600720c */ /* 0x000fe20003f06270 */
[----:B------:R-:W-:-:S05]  /*0900*/  VIADD R6, R3, 0xffffff04 ;  /* 0xffffff0403067836 */ /* 0x000fca0000000000 */
[----:B------:R-:W-:-:S07]  /*0910*/  SHF.R.U32.HI R3, RZ, R6, R9 ;  /* 0x00000006ff037219 */ /* 0x000fce0000011609 */
[----:B------:R-:W-:-:S05]  /*0920*/  @!P0 IADD3 R3, PT, PT, R3, 0x1, RZ ;  /* 0x0000000103038810 */ /* 0x000fca0007ffe0ff */
[----:B------:R-:W-:-:S05]  /*0930*/  @!P1 IMAD.SHL.U32 R3, R3, 0x2, RZ ;  /* 0x0000000203039824 */ /* 0x000fca00078e00ff */
[----:B------:R-:W-:Y:S01]  /*0940*/  LOP3.LUT R3, R3, 0x80000000, R0, 0xf8, !PT ;  /* 0x8000000003037812 */ /* 0x000fe200078ef800 */
[----:B------:R-:W-:Y:S06]  /*0950*/  BRA `(.L_x_7) ;  /* 0x0000000000047947 */ /* 0x000fec0003800000 */
.L_x_8:
[----:B------:R0:W1:Y:S02]  /*0960*/  MUFU.RCP R3, R0 ;  /* 0x0000000000037308 */ /* 0x0000640000001000 */
.L_x_7:
[----:B0123--:R-:W-:Y:S01]  /*0970*/  MOV R0, R3 ;  /* 0x0000000300007202 */ /* 0x00ffe20000000f00 */
[----:B------:R-:W-:-:S04]  /*0980*/  IMAD.MOV.U32 R3, RZ, RZ, 0x0 ;  /* 0x00000000ff037424 */ /* 0x000fc800078e00ff */
[----:B------:R-:W-:Y:S05]  /*0990*/  RET.REL.NODEC R2 `(_Z31stochasticGradientDescentKerneliPiS_iPfS0_f) ;  /* 0xfffffff402987950 */ /* 0x000fea0003c3ffff */
.L_x_9:
[----:B------:R-:W-:-:S00]  /*09a0*/  BRA `(.L_x_9) ;  /* 0xfffffffc00fc7947 */ /* 0x000fc0000383ffff */
[----:B------:R-:W-:-:S00]  /*09b0*/  NOP ;  /* 0x0000000000007918 */ /* 0x000fc00000000000 */
        /* <DEDUP_REMOVED lines=12> */
.L_x_10:


//--------------------- .nv.shared.reserved.0     --------------------------
	.section	.nv.shared.reserved.0,"aw",@nobits
	.weak		__nv_reservedSMEM_offset_0_alias
	.size		__nv_reservedSMEM_offset_0_alias, 0, 64
	.other		__nv_reservedSMEM_offset_0_alias,@"STO_CUDA_RESERVED_SHARED STV_DEFAULT"
__nv_reservedSMEM_offset_0_alias:
	.zero		0
	.zero		64


//--------------------- .nv.constant0._Z31stochasticGradientDescentKerneliPiS_iPfS0_f --------------------------
	.section	.nv.constant0._Z31stochasticGradientDescentKerneliPiS_iPfS0_f,"a",@progbits
	.sectionflags	@""
	.align	4
.nv.constant0._Z31stochasticGradientDescentKerneliPiS_iPfS0_f:
	.zero		948


//--------------------- SYMBOLS --------------------------

	.type		.nv.reservedSmem.offset0,@object
	.size		.nv.reservedSmem.offset0,0x4
